//
// Generated by NVIDIA NVVM Compiler
//
// Compiler Build ID: CL-36424714
// Cuda compilation tools, release 13.0, V13.0.88
// Based on NVVM 20.0.0
//

.version 9.0
.target sm_100
.address_size 64

	// .globl	_Z14matrixMultiplyPiS_S_ii

.visible .entry _Z14matrixMultiplyPiS_S_ii(
	.param .u64 .ptr .align 1 _Z14matrixMultiplyPiS_S_ii_param_0,
	.param .u64 .ptr .align 1 _Z14matrixMultiplyPiS_S_ii_param_1,
	.param .u64 .ptr .align 1 _Z14matrixMultiplyPiS_S_ii_param_2,
	.param .u32 _Z14matrixMultiplyPiS_S_ii_param_3,
	.param .u32 _Z14matrixMultiplyPiS_S_ii_param_4
)
{
	.reg .pred 	%p<10>;
	.reg .b32 	%r<147>;
	.reg .b64 	%rd<47>;

	ld.param.u64 	%rd4, [_Z14matrixMultiplyPiS_S_ii_param_0];
	ld.param.u64 	%rd5, [_Z14matrixMultiplyPiS_S_ii_param_1];
	ld.param.u64 	%rd3, [_Z14matrixMultiplyPiS_S_ii_param_2];
	ld.param.u32 	%r57, [_Z14matrixMultiplyPiS_S_ii_param_3];
	ld.param.u32 	%r56, [_Z14matrixMultiplyPiS_S_ii_param_4];
	cvta.to.global.u64 	%rd1, %rd5;
	cvta.to.global.u64 	%rd2, %rd4;
	mov.u32 	%r58, %ntid.x;
	mov.u32 	%r59, %ctaid.x;
	mov.u32 	%r60, %tid.x;
	mad.lo.s32 	%r1, %r58, %r59, %r60;
	mov.u32 	%r61, %ntid.y;
	mov.u32 	%r62, %ctaid.y;
	mul.lo.s32 	%r2, %r61, %r62;
	mov.u32 	%r3, %tid.y;
	add.s32 	%r63, %r2, %r3;
	max.s32 	%r64, %r1, %r63;
	setp.ge.s32 	%p1, %r64, %r57;
	@%p1 bra 	$L__BB0_13;
	mul.lo.s32 	%r5, %r56, %r1;
	and.b32  	%r6, %r57, 7;
	setp.lt.u32 	%p2, %r57, 8;
	mov.b32 	%r141, 0;
	mov.u32 	%r146, %r141;
	@%p2 bra 	$L__BB0_4;
	and.b32  	%r141, %r57, 2147483640;
	neg.s32 	%r135, %r141;
	add.s32 	%r68, %r3, %r57;
	add.s32 	%r134, %r68, %r2;
	shl.b32 	%r10, %r57, 3;
	shl.b32 	%r69, %r57, 1;
	add.s32 	%r133, %r63, %r69;
	mad.lo.s32 	%r132, %r57, 3, %r63;
	shl.b32 	%r70, %r57, 2;
	add.s32 	%r131, %r63, %r70;
	mad.lo.s32 	%r130, %r57, 5, %r63;
	mad.lo.s32 	%r129, %r57, 6, %r63;
	mad.lo.s32 	%r128, %r57, 7, %r63;
	mov.b32 	%r146, 0;
	mov.u32 	%r126, %r5;
	mov.u32 	%r127, %r63;
$L__BB0_3:
	.pragma "nounroll";
	mul.wide.s32 	%rd6, %r126, 4;
	add.s64 	%rd7, %rd2, %rd6;
	ld.global.u32 	%r71, [%rd7];
	mul.wide.u32 	%rd8, %r127, 4;
	add.s64 	%rd9, %rd1, %rd8;
	ld.global.u32 	%r72, [%rd9];
	mad.lo.s32 	%r73, %r72, %r71, %r146;
	ld.global.u32 	%r74, [%rd7+4];
	mul.wide.u32 	%rd10, %r134, 4;
	add.s64 	%rd11, %rd1, %rd10;
	ld.global.u32 	%r75, [%rd11];
	mad.lo.s32 	%r76, %r75, %r74, %r73;
	ld.global.u32 	%r77, [%rd7+8];
	mul.wide.u32 	%rd12, %r133, 4;
	add.s64 	%rd13, %rd1, %rd12;
	ld.global.u32 	%r78, [%rd13];
	mad.lo.s32 	%r79, %r78, %r77, %r76;
	ld.global.u32 	%r80, [%rd7+12];
	mul.wide.u32 	%rd14, %r132, 4;
	add.s64 	%rd15, %rd1, %rd14;
	ld.global.u32 	%r81, [%rd15];
	mad.lo.s32 	%r82, %r81, %r80, %r79;
	ld.global.u32 	%r83, [%rd7+16];
	mul.wide.u32 	%rd16, %r131, 4;
	add.s64 	%rd17, %rd1, %rd16;
	ld.global.u32 	%r84, [%rd17];
	mad.lo.s32 	%r85, %r84, %r83, %r82;
	ld.global.u32 	%r86, [%rd7+20];
	mul.wide.u32 	%rd18, %r130, 4;
	add.s64 	%rd19, %rd1, %rd18;
	ld.global.u32 	%r87, [%rd19];
	mad.lo.s32 	%r88, %r87, %r86, %r85;
	ld.global.u32 	%r89, [%rd7+24];
	mul.wide.u32 	%rd20, %r129, 4;
	add.s64 	%rd21, %rd1, %rd20;
	ld.global.u32 	%r90, [%rd21];
	mad.lo.s32 	%r91, %r90, %r89, %r88;
	ld.global.u32 	%r92, [%rd7+28];
	mul.wide.u32 	%rd22, %r128, 4;
	add.s64 	%rd23, %rd1, %rd22;
	ld.global.u32 	%r93, [%rd23];
	mad.lo.s32 	%r146, %r93, %r92, %r91;
	add.s32 	%r135, %r135, 8;
	add.s32 	%r134, %r134, %r10;
	add.s32 	%r133, %r133, %r10;
	add.s32 	%r132, %r132, %r10;
	add.s32 	%r131, %r131, %r10;
	add.s32 	%r130, %r130, %r10;
	add.s32 	%r129, %r129, %r10;
	add.s32 	%r128, %r128, %r10;
	add.s32 	%r127, %r127, %r10;
	add.s32 	%r126, %r126, 8;
	setp.ne.s32 	%p3, %r135, 0;
	@%p3 bra 	$L__BB0_3;
$L__BB0_4:
	setp.eq.s32 	%p4, %r6, 0;
	@%p4 bra 	$L__BB0_12;
	and.b32  	%r42, %r57, 3;
	setp.lt.u32 	%p5, %r6, 4;
	@%p5 bra 	$L__BB0_7;
	add.s32 	%r95, %r141, %r5;
	mul.wide.s32 	%rd24, %r95, 4;
	add.s64 	%rd25, %rd2, %rd24;
	ld.global.u32 	%r96, [%rd25];
	mad.lo.s32 	%r97, %r141, %r57, %r63;
	mul.wide.u32 	%rd26, %r97, 4;
	add.s64 	%rd27, %rd1, %rd26;
	ld.global.u32 	%r98, [%rd27];
	mad.lo.s32 	%r99, %r98, %r96, %r146;
	ld.global.u32 	%r100, [%rd25+4];
	add.s32 	%r101, %r97, %r57;
	mul.wide.u32 	%rd28, %r101, 4;
	add.s64 	%rd29, %rd1, %rd28;
	ld.global.u32 	%r102, [%rd29];
	mad.lo.s32 	%r103, %r102, %r100, %r99;
	ld.global.u32 	%r104, [%rd25+8];
	add.s32 	%r105, %r101, %r57;
	mul.wide.u32 	%rd30, %r105, 4;
	add.s64 	%rd31, %rd1, %rd30;
	ld.global.u32 	%r106, [%rd31];
	mad.lo.s32 	%r107, %r106, %r104, %r103;
	ld.global.u32 	%r108, [%rd25+12];
	add.s32 	%r109, %r105, %r57;
	mul.wide.u32 	%rd32, %r109, 4;
	add.s64 	%rd33, %rd1, %rd32;
	ld.global.u32 	%r110, [%rd33];
	mad.lo.s32 	%r146, %r110, %r108, %r107;
	add.s32 	%r141, %r141, 4;
$L__BB0_7:
	setp.eq.s32 	%p6, %r42, 0;
	@%p6 bra 	$L__BB0_12;
	setp.eq.s32 	%p7, %r42, 1;
	@%p7 bra 	$L__BB0_10;
	add.s32 	%r112, %r141, %r5;
	mul.wide.s32 	%rd34, %r112, 4;
	add.s64 	%rd35, %rd2, %rd34;
	ld.global.u32 	%r113, [%rd35];
	mad.lo.s32 	%r114, %r141, %r57, %r63;
	mul.wide.u32 	%rd36, %r114, 4;
	add.s64 	%rd37, %rd1, %rd36;
	ld.global.u32 	%r115, [%rd37];
	mad.lo.s32 	%r116, %r115, %r113, %r146;
	ld.global.u32 	%r117, [%rd35+4];
	add.s32 	%r118, %r114, %r57;
	mul.wide.u32 	%rd38, %r118, 4;
	add.s64 	%rd39, %rd1, %rd38;
	ld.global.u32 	%r119, [%rd39];
	mad.lo.s32 	%r146, %r119, %r117, %r116;
	add.s32 	%r141, %r141, 2;
$L__BB0_10:
	and.b32  	%r120, %r57, 1;
	setp.eq.b32 	%p8, %r120, 1;
	not.pred 	%p9, %p8;
	@%p9 bra 	$L__BB0_12;
	add.s32 	%r121, %r141, %r5;
	mul.wide.s32 	%rd40, %r121, 4;
	add.s64 	%rd41, %rd2, %rd40;
	ld.global.u32 	%r122, [%rd41];
	mad.lo.s32 	%r123, %r141, %r57, %r63;
	mul.wide.u32 	%rd42, %r123, 4;
	add.s64 	%rd43, %rd1, %rd42;
	ld.global.u32 	%r124, [%rd43];
	mad.lo.s32 	%r146, %r124, %r122, %r146;
$L__BB0_12:
	mad.lo.s32 	%r125, %r57, %r1, %r63;
	cvta.to.global.u64 	%rd44, %rd3;
	mul.wide.s32 	%rd45, %r125, 4;
	add.s64 	%rd46, %rd44, %rd45;
	st.global.u32 	[%rd46], %r146;
$L__BB0_13:
	ret;

}


// ===== COMPILED SASS (sm_100) =====

	.target	sm_100

	.elftype	@"ET_EXEC"


//--------------------- .note.nv.tkinfo           --------------------------
	.section	.note.nv.tkinfo,"",@"SHT_NOTE"
	.sectionflags	@"SHF_NOTE_NV_TKINFO"
	.tkinfo
        /*0018*/ 	.word	0x00000002
        /*0030*/ 	.string	""
        /*0030*/ 	.string	"ptxas"
        /*0030*/ 	.string	"Cuda compilation tools, release 13.0, V13.0.88"
        /*0030*/ 	.string	"Build cuda_13.0.r13.0/compiler.36424714_0"
        /*0030*/ 	.string	"-arch sm_100 -m 64 "



//--------------------- .note.nv.cuinfo           --------------------------
	.section	.note.nv.cuinfo,"",@"SHT_NOTE"
	.sectionflags	@"SHF_NOTE_NV_CUINFO"
        /*0018*/ 	.short	0x0002
        /*001a*/ 	.short	0x0064
        /*001c*/ 	.short	0x0082
	.zero		2


//--------------------- .nv.info                  --------------------------
	.section	.nv.info,"",@"SHT_CUDA_INFO"
	.align	4


	//----- nvinfo : EIATTR_REGCOUNT
	.align		4
        /*0000*/ 	.byte	0x04, 0x2f
        /*0002*/ 	.short	(.L_1 - .L_0)
	.align		4
.L_0:
        /*0004*/ 	.word	index@(_Z14matrixMultiplyPiS_S_ii)
        /*0008*/ 	.word	0x00000020


	//----- nvinfo : EIATTR_FRAME_SIZE
	.align		4
.L_1:
        /*000c*/ 	.byte	0x04, 0x11
        /*000e*/ 	.short	(.L_3 - .L_2)
	.align		4
.L_2:
        /*0010*/ 	.word	index@(_Z14matrixMultiplyPiS_S_ii)
        /*0014*/ 	.word	0x00000000


	//----- nvinfo : EIATTR_MIN_STACK_SIZE
	.align		4
.L_3:
        /*0018*/ 	.byte	0x04, 0x12
        /*001a*/ 	.short	(.L_5 - .L_4)
	.align		4
.L_4:
        /*001c*/ 	.word	index@(_Z14matrixMultiplyPiS_S_ii)
        /*0020*/ 	.word	0x00000000
.L_5:


//--------------------- .nv.compat                --------------------------
	.section	.nv.compat,"",@"SHT_CUDA_COMPAT_INFO"
	.align	4
        /*0000*/ 	.byte	0x02, 0x09, 0x00, 0x00, 0x02, 0x02, 0x01, 0x00, 0x02, 0x05, 0x05, 0x00, 0x03, 0x07, 0x01, 0x01
        /*0010*/ 	.byte	0x02, 0x03, 0x00, 0x00, 0x02, 0x06, 0x01, 0x00, 0x04, 0x0b, 0x08, 0x00, 0x09, 0x00, 0x00, 0x00
        /*0020*/ 	.byte	0x00, 0x00, 0x00, 0x00


//--------------------- .nv.info._Z14matrixMultiplyPiS_S_ii --------------------------
	.section	.nv.info._Z14matrixMultiplyPiS_S_ii,"",@"SHT_CUDA_INFO"
	.sectionflags	@""
	.align	4


	//----- nvinfo : EIATTR_CUDA_API_VERSION
	.align		4
        /*0000*/ 	.byte	0x04, 0x37
        /*0002*/ 	.short	(.L_7 - .L_6)
.L_6:
        /*0004*/ 	.word	0x00000082


	//----- nvinfo : EIATTR_KPARAM_INFO
	.align		4
.L_7:
        /*0008*/ 	.byte	0x04, 0x17
        /*000a*/ 	.short	(.L_9 - .L_8)
.L_8:
        /*000c*/ 	.word	0x00000000
        /*0010*/ 	.short	0x0004
        /*0012*/ 	.short	0x001c
        /*0014*/ 	.byte	0x00, 0xf0, 0x11, 0x00


	//----- nvinfo : EIATTR_KPARAM_INFO
	.align		4
.L_9:
        /*0018*/ 	.byte	0x04, 0x17
        /*001a*/ 	.short	(.L_11 - .L_10)
.L_10:
        /*001c*/ 	.word	0x00000000
        /*0020*/ 	.short	0x0003
        /*0022*/ 	.short	0x0018
        /*0024*/ 	.byte	0x00, 0xf0, 0x11, 0x00


	//----- nvinfo : EIATTR_KPARAM_INFO
	.align		4
.L_11:
        /*0028*/ 	.byte	0x04, 0x17
        /*002a*/ 	.short	(.L_13 - .L_12)
.L_12:
        /*002c*/ 	.word	0x00000000
        /*0030*/ 	.short	0x0002
        /*0032*/ 	.short	0x0010
        /*0034*/ 	.byte	0x00, 0xf5, 0x21, 0x00


	//----- nvinfo : EIATTR_KPARAM_INFO
	.align		4
.L_13:
        /*0038*/ 	.byte	0x04, 0x17
        /*003a*/ 	.short	(.L_15 - .L_14)
.L_14:
        /*003c*/ 	.word	0x00000000
        /*0040*/ 	.short	0x0001
        /*0042*/ 	.short	0x0008
        /*0044*/ 	.byte	0x00, 0xf5, 0x21, 0x00


	//----- nvinfo : EIATTR_KPARAM_INFO
	.align		4
.L_15:
        /*0048*/ 	.byte	0x04, 0x17
        /*004a*/ 	.short	(.L_17 - .L_16)
.L_16:
        /*004c*/ 	.word	0x00000000
        /*0050*/ 	.short	0x0000
        /*0052*/ 	.short	0x0000
        /*0054*/ 	.byte	0x00, 0xf5, 0x21, 0x00


	//----- nvinfo : EIATTR_SPARSE_MMA_MASK
	.align		4
.L_17:
        /*0058*/ 	.byte	0x03, 0x50
        /*005a*/ 	.short	0x0000


	//----- nvinfo : EIATTR_MAXREG_COUNT
	.align		4
        /*005c*/ 	.byte	0x03, 0x1b
        /*005e*/ 	.short	0x00ff


	//----- nvinfo : EIATTR_MERCURY_ISA_VERSION
	.align		4
        /*0060*/ 	.byte	0x03, 0x5f
        /*0062*/ 	.short	0x0101


	//----- nvinfo : EIATTR_VRC_CTA_INIT_COUNT
	.align		4
        /*0064*/ 	.byte	0x02, 0x4a
	.zero		1
	.zero		1


	//----- nvinfo : EIATTR_EXIT_INSTR_OFFSETS
	.align		4
        /*0068*/ 	.byte	0x04, 0x1c
        /*006a*/ 	.short	(.L_19 - .L_18)


	//   ....[0]....
.L_18:
        /*006c*/ 	.word	0x000000d0


	//   ....[1]....
        /*0070*/ 	.word	0x00000900


	//----- nvinfo : EIATTR_CBANK_PARAM_SIZE
	.align		4
.L_19:
        /*0074*/ 	.byte	0x03, 0x19
        /*0076*/ 	.short	0x0020


	//----- nvinfo : EIATTR_PARAM_CBANK
	.align		4
        /*0078*/ 	.byte	0x04, 0x0a
        /*007a*/ 	.short	(.L_21 - .L_20)
	.align		4
.L_20:
        /*007c*/ 	.word	index@(.nv.constant0._Z14matrixMultiplyPiS_S_ii)
        /*0080*/ 	.short	0x0380
        /*0082*/ 	.short	0x0020


	//----- nvinfo : EIATTR_SW_WAR
	.align		4
.L_21:
        /*0084*/ 	.byte	0x04, 0x36
        /*0086*/ 	.short	(.L_23 - .L_22)
.L_22:
        /*0088*/ 	.word	0x00000008
.L_23:


//--------------------- .nv.callgraph             --------------------------
	.section	.nv.callgraph,"",@"SHT_CUDA_CALLGRAPH"
	.align	4
	.sectionentsize	8
	.align		4
        /*0000*/ 	.word	0x00000000
	.align		4
        /*0004*/ 	.word	0xffffffff
	.align		4
        /*0008*/ 	.word	0x00000000
	.align		4
        /*000c*/ 	.word	0xfffffffe
	.align		4
        /*0010*/ 	.word	0x00000000
	.align		4
        /*0014*/ 	.word	0xfffffffd
	.align		4
        /*0018*/ 	.word	0x00000000
	.align		4
        /*001c*/ 	.word	0xfffffffc


//--------------------- .text._Z14matrixMultiplyPiS_S_ii --------------------------
	.section	.text._Z14matrixMultiplyPiS_S_ii,"ax",@progbits
	.align	128
        .global         _Z14matrixMultiplyPiS_S_ii
        .type           _Z14matrixMultiplyPiS_S_ii,@function
        .size           _Z14matrixMultiplyPiS_S_ii,(.L_x_5 - _Z14matrixMultiplyPiS_S_ii)
        .other          _Z14matrixMultiplyPiS_S_ii,@"STO_CUDA_ENTRY STV_DEFAULT"
_Z14matrixMultiplyPiS_S_ii:
.text._Z14matrixMultiplyPiS_S_ii:
[----:B------:R-:W-:Y:S01]  /*0000*/  LDC R1, c[0x0][0x37c] ;  /* 0x0000df00ff017b82 */ /* 0x000fe20000000800 */
[----:B------:R-:W0:Y:S07]  /*0010*/  S2R R3, SR_CTAID.X ;  /* 0x0000000000037919 */ /* 0x000e2e0000002500 */
[----:B------:R-:W1:Y:S01]  /*0020*/  S2UR UR5, SR_CTAID.Y ;  /* 0x00000000000579c3 */ /* 0x000e620000002600 */
[----:B------:R-:W0:Y:S01]  /*0030*/  LDCU UR6, c[0x0][0x360] ;  /* 0x00006c00ff0677ac */ /* 0x000e220008000800 */
[----:B------:R-:W0:Y:S01]  /*0040*/  S2R R2, SR_TID.X ;  /* 0x0000000000027919 */ /* 0x000e220000002100 */
[----:B------:R-:W1:Y:S01]  /*0050*/  LDCU UR4, c[0x0][0x364] ;  /* 0x00006c80ff0477ac */ /* 0x000e620008000800 */
[----:B------:R-:W2:Y:S04]  /*0060*/  S2R R11, SR_TID.Y ;  /* 0x00000000000b7919 */ /* 0x000ea80000002200 */
[----:B------:R-:W3:Y:S01]  /*0070*/  LDC R0, c[0x0][0x398] ;  /* 0x0000e600ff007b82 */ /* 0x000ee20000000800 */
[----:B-1----:R-:W-:Y:S01]  /*0080*/  UIMAD UR4, UR4, UR5, URZ ;  /* 0x00000005040472a4 */ /* 0x002fe2000f8e02ff */
[----:B0-----:R-:W-:-:S05]  /*0090*/  IMAD R3, R3, UR6, R2 ;  /* 0x0000000603037c24 */ /* 0x001fca000f8e0202 */
[----:B--2---:R-:W-:-:S04]  /*00a0*/  IADD3 R5, PT, PT, R11, UR4, RZ ;  /* 0x000000040b057c10 */ /* 0x004fc8000fffe0ff */
[----:B------:R-:W-:-:S04]  /*00b0*/  VIMNMX R7, PT, PT, R3, R5, !PT ;  /* 0x0000000503077248 */ /* 0x000fc80007fe0100 */
[----:B---3--:R-:W-:-:S13]  /*00c0*/  ISETP.GE.AND P0, PT, R7, R0, PT ;  /* 0x000000000700720c */ /* 0x008fda0003f06270 */
[----:B------:R-:W-:Y:S05]  /*00d0*/  @P0 EXIT ;  /* 0x000000000000094d */ /* 0x000fea0003800000 */
[----:B------:R-:W0:Y:S01]  /*00e0*/  LDCU UR5, c[0x0][0x39c] ;  /* 0x00007380ff0577ac */ /* 0x000e220008000800 */
[C---:B------:R-:W-:Y:S01]  /*00f0*/  ISETP.GE.U32.AND P1, PT, R0.reuse, 0x8, PT ;  /* 0x000000080000780c */ /* 0x040fe20003f26070 */
[----:B------:R-:W-:Y:S01]  /*0100*/  HFMA2 R4, -RZ, RZ, 0, 0 ;  /* 0x00000000ff047431 */ /* 0x000fe200000001ff */
[----:B------:R-:W-:Y:S01]  /*0110*/  LOP3.LUT R2, R0, 0x7, RZ, 0xc0, !PT ;  /* 0x0000000700027812 */ /* 0x000fe200078ec0ff */
[----:B------:R-:W1:Y:S01]  /*0120*/  LDCU.64 UR6, c[0x0][0x358] ;  /* 0x00006b00ff0677ac */ /* 0x000e620008000a00 */
[----:B------:R-:W-:Y:S02]  /*0130*/  MOV R20, RZ ;  /* 0x000000ff00147202 */ /* 0x000fe40000000f00 */
[----:B------:R-:W-:Y:S01]  /*0140*/  ISETP.NE.AND P0, PT, R2, RZ, PT ;  /* 0x000000ff0200720c */ /* 0x000fe20003f05270 */
[----:B0-----:R-:W-:-:S06]  /*0150*/  IMAD R9, R3, UR5, RZ ;  /* 0x0000000503097c24 */ /* 0x001fcc000f8e02ff */
[----:B------:R-:W-:Y:S06]  /*0160*/  @!P1 BRA `(.L_x_0) ;  /* 0x0000000000ec9947 */ /* 0x000fec0003800000 */
[C---:B------:R-:W-:Y:S01]  /*0170*/  LOP3.LUT R4, R0.reuse, 0x7ffffff8, RZ, 0xc0, !PT ;  /* 0x7ffffff800047812 */ /* 0x040fe200078ec0ff */
[C---:B------:R-:W-:Y:S01]  /*0180*/  IMAD R13, R0.reuse, 0x3, R5 ;  /* 0x00000003000d7824 */ /* 0x040fe200078e0205 */
[C---:B------:R-:W-:Y:S01]  /*0190*/  IADD3 R11, PT, PT, R0.reuse, UR4, R11 ;  /* 0x00000004000b7c10 */ /* 0x040fe2000fffe00b */
[C-C-:B------:R-:W-:Y:S01]  /*01a0*/  IMAD R29, R0.reuse, 0x5, R5.reuse ;  /* 0x00000005001d7824 */ /* 0x140fe200078e0205 */
[CC--:B------:R-:W-:Y:S01]  /*01b0*/  LEA R7, R0.reuse, R5.reuse, 0x1 ;  /* 0x0000000500077211 */ /* 0x0c0fe200078e08ff */
[C-C-:B------:R-:W-:Y:S01]  /*01c0*/  IMAD R6, R0.reuse, 0x6, R5.reuse ;  /* 0x0000000600067824 */ /* 0x140fe200078e0205 */
[C---:B------:R-:W-:Y:S01]  /*01d0*/  LEA R15, R0.reuse, R5, 0x2 ;  /* 0x00000005000f7211 */ /* 0x040fe200078e10ff */
[----:B------:R-:W-:Y:S01]  /*01e0*/  IMAD R8, R0, 0x7, R5 ;  /* 0x0000000700087824 */ /* 0x000fe200078e0205 */
[----:B------:R-:W-:Y:S02]  /*01f0*/  MOV R20, RZ ;  /* 0x000000ff00147202 */ /* 0x000fe40000000f00 */
[----:B------:R-:W-:-:S02]  /*0200*/  MOV R14, R9 ;  /* 0x00000009000e7202 */ /* 0x000fc40000000f00 */
[----:B------:R-:W-:Y:S02]  /*0210*/  MOV R10, R5 ;  /* 0x00000005000a7202 */ /* 0x000fe40000000f00 */
[----:B------:R-:W-:-:S07]  /*0220*/  IADD3 R12, PT, PT, -R4, RZ, RZ ;  /* 0x000000ff040c7210 */ /* 0x000fce0007ffe1ff */
.L_x_1:
[----:B------:R-:W0:Y:S08]  /*0230*/  LDC.64 R18, c[0x0][0x388] ;  /* 0x0000e200ff127b82 */ /* 0x000e300000000a00 */
[----:B------:R-:W2:Y:S01]  /*0240*/  LDC.64 R16, c[0x0][0x380] ;  /* 0x0000e000ff107b82 */ /* 0x000ea20000000a00 */
[----:B0-----:R-:W-:-:S06]  /*0250*/  IMAD.WIDE.U32 R22, R10, 0x4, R18 ;  /* 0x000000040a167825 */ /* 0x001fcc00078e0012 */
[----:B-1----:R-:W3:Y:S01]  /*0260*/  LDG.E R22, desc[UR6][R22.64] ;  /* 0x0000000616167981 */ /* 0x002ee2000c1e1900 */
[----:B--2---:R-:W-:-:S05]  /*0270*/  IMAD.WIDE R16, R14, 0x4, R16 ;  /* 0x000000040e107825 */ /* 0x004fca00078e0210 */
[----:B------:R-:W3:Y:S01]  /*0280*/  LDG.E R21, desc[UR6][R16.64] ;  /* 0x0000000610157981 */ /* 0x000ee2000c1e1900 */
[----:B------:R-:W-:-:S03]  /*0290*/  IMAD.WIDE.U32 R26, R11, 0x4, R18 ;  /* 0x000000040b1a7825 */ /* 0x000fc600078e0012 */
[----:B------:R-:W2:Y:S01]  /*02a0*/  LDG.E R23, desc[UR6][R16.64+0x8] ;  /* 0x0000080610177981 */ /* 0x000ea2000c1e1900 */
[----:B------:R-:W-:-:S03]  /*02b0*/  IMAD.WIDE.U32 R24, R7, 0x4, R18 ;  /* 0x0000000407187825 */ /* 0x000fc600078e0012 */
[----:B------:R-:W4:Y:S04]  /*02c0*/  LDG.E R26, desc[UR6][R26.64] ;  /* 0x000000061a1a7981 */ /* 0x000f28000c1e1900 */
[----:B------:R-:W2:Y:S04]  /*02d0*/  LDG.E R24, desc[UR6][R24.64] ;  /* 0x0000000618187981 */ /* 0x000ea8000c1e1900 */
[----:B------:R-:W5:Y:S01]  /*02e0*/  LDG.E R27, desc[UR6][R16.64+0x10] ;  /* 0x00001006101b7981 */ /* 0x000f62000c1e1900 */
[----:B---3--:R-:W-:-:S03]  /*02f0*/  IMAD R21, R21, R22, R20 ;  /* 0x0000001615157224 */ /* 0x008fc600078e0214 */
[----:B------:R-:W4:Y:S02]  /*0300*/  LDG.E R20, desc[UR6][R16.64+0x4] ;  /* 0x0000040610147981 */ /* 0x000f24000c1e1900 */
[----:B----4-:R-:W-:Y:S02]  /*0310*/  IMAD R28, R20, R26, R21 ;  /* 0x0000001a141c7224 */ /* 0x010fe400078e0215 */
[----:B------:R-:W-:-:S04]  /*0320*/  IMAD.WIDE.U32 R20, R13, 0x4, R18 ;  /* 0x000000040d147825 */ /* 0x000fc800078e0012 */
[----:B--2---:R-:W-:Y:S02]  /*0330*/  IMAD R28, R23, R24, R28 ;  /* 0x00000018171c7224 */ /* 0x004fe400078e021c */
[--C-:B------:R-:W-:Y:S01]  /*0340*/  IMAD.WIDE.U32 R22, R15, 0x4, R18.reuse ;  /* 0x000000040f167825 */ /* 0x100fe200078e0012 */
[----:B------:R-:W2:Y:S05]  /*0350*/  LDG.E R20, desc[UR6][R20.64] ;  /* 0x0000000614147981 */ /* 0x000eaa000c1e1900 */
[----:B------:R-:W5:Y:S04]  /*0360*/  LDG.E R22, desc[UR6][R22.64] ;  /* 0x0000000616167981 */ /* 0x000f68000c1e1900 */
[----:B------:R-:W2:Y:S01]  /*0370*/  LDG.E R21, desc[UR6][R16.64+0xc] ;  /* 0x00000c0610157981 */ /* 0x000ea2000c1e1900 */
[----:B------:R-:W-:-:S03]  /*0380*/  IMAD.WIDE.U32 R24, R29, 0x4, R18 ;  /* 0x000000041d187825 */ /* 0x000fc600078e0012 */
[----:B------:R-:W3:Y:S04]  /*0390*/  LDG.E R23, desc[UR6][R16.64+0x1c] ;  /* 0x00001c0610177981 */ /* 0x000ee8000c1e1900 */
[----:B------:R-:W4:Y:S01]  /*03a0*/  LDG.E R24, desc[UR6][R24.64] ;  /* 0x0000000618187981 */ /* 0x000f22000c1e1900 */
[----:B--2---:R-:W-:-:S03]  /*03b0*/  IMAD R28, R21, R20, R28 ;  /* 0x00000014151c7224 */ /* 0x004fc600078e021c */
[----:B------:R-:W4:Y:S01]  /*03c0*/  LDG.E R21, desc[UR6][R16.64+0x14] ;  /* 0x0000140610157981 */ /* 0x000f22000c1e1900 */
[----:B-----5:R-:W-:Y:S02]  /*03d0*/  IMAD R28, R27, R22, R28 ;  /* 0x000000161b1c7224 */ /* 0x020fe400078e021c */
[--C-:B------:R-:W-:Y:S01]  /*03e0*/  IMAD.WIDE.U32 R26, R6, 0x4, R18.reuse ;  /* 0x00000004061a7825 */ /* 0x100fe200078e0012 */
[----:B------:R-:W2:Y:S03]  /*03f0*/  LDG.E R20, desc[UR6][R16.64+0x18] ;  /* 0x0000180610147981 */ /* 0x000ea6000c1e1900 */
[----:B------:R-:W-:Y:S02]  /*0400*/  IMAD.WIDE.U32 R18, R8, 0x4, R18 ;  /* 0x0000000408127825 */ /* 0x000fe400078e0012 */
[----:B------:R-:W2:Y:S04]  /*0410*/  LDG.E R26, desc[UR6][R26.64] ;  /* 0x000000061a1a7981 */ /* 0x000ea8000c1e1900 */
[----:B------:R-:W3:Y:S01]  /*0420*/  LDG.E R18, desc[UR6][R18.64] ;  /* 0x0000000612127981 */ /* 0x000ee2000c1e1900 */
[----:B------:R-:W-:-:S04]  /*0430*/  IADD3 R12, PT, PT, R12, 0x8, RZ ;  /* 0x000000080c0c7810 */ /* 0x000fc80007ffe0ff */
[----:B------:R-:W-:Y:S02]  /*0440*/  ISETP.NE.AND P1, PT, R12, RZ, PT ;  /* 0x000000ff0c00720c */ /* 0x000fe40003f25270 */
[C---:B------:R-:W-:Y:S02]  /*0450*/  LEA R11, R0.reuse, R11, 0x3 ;  /* 0x0000000b000b7211 */ /* 0x040fe400078e18ff */
[C---:B------:R-:W-:Y:S02]  /*0460*/  LEA R7, R0.reuse, R7, 0x3 ;  /* 0x0000000700077211 */ /* 0x040fe400078e18ff */
[C---:B------:R-:W-:Y:S02]  /*0470*/  LEA R13, R0.reuse, R13, 0x3 ;  /* 0x0000000d000d7211 */ /* 0x040fe400078e18ff */
[C---:B------:R-:W-:Y:S02]  /*0480*/  LEA R15, R0.reuse, R15, 0x3 ;  /* 0x0000000f000f7211 */ /* 0x040fe400078e18ff */
[----:B------:R-:W-:-:S02]  /*0490*/  LEA R29, R0, R29, 0x3 ;  /* 0x0000001d001d7211 */ /* 0x000fc400078e18ff */
[C---:B------:R-:W-:Y:S02]  /*04a0*/  LEA R6, R0.reuse, R6, 0x3 ;  /* 0x0000000600067211 */ /* 0x040fe400078e18ff */
[C---:B------:R-:W-:Y:S02]  /*04b0*/  LEA R8, R0.reuse, R8, 0x3 ;  /* 0x0000000800087211 */ /* 0x040fe400078e18ff */
[----:B------:R-:W-:Y:S02]  /*04c0*/  LEA R10, R0, R10, 0x3 ;  /* 0x0000000a000a7211 */ /* 0x000fe400078e18ff */
[----:B------:R-:W-:Y:S01]  /*04d0*/  IADD3 R14, PT, PT, R14, 0x8, RZ ;  /* 0x000000080e0e7810 */ /* 0x000fe20007ffe0ff */
[----:B----4-:R-:W-:-:S04]  /*04e0*/  IMAD R21, R21, R24, R28 ;  /* 0x0000001815157224 */ /* 0x010fc800078e021c */
[----:B--2---:R-:W-:-:S04]  /*04f0*/  IMAD R20, R20, R26, R21 ;  /* 0x0000001a14147224 */ /* 0x004fc800078e0215 */
[----:B---3--:R-:W-:Y:S01]  /*0500*/  IMAD R20, R23, R18, R20 ;  /* 0x0000001217147224 */ /* 0x008fe200078e0214 */
[----:B------:R-:W-:Y:S06]  /*0510*/  @P1 BRA `(.L_x_1) ;  /* 0xfffffffc00441947 */ /* 0x000fec000383ffff */
.L_x_0:
[----:B------:R-:W-:Y:S05]  /*0520*/  @!P0 BRA `(.L_x_2) ;  /* 0x0000000000e48947 */ /* 0x000fea0003800000 */
[----:B------:R-:W-:Y:S02]  /*0530*/  ISETP.GE.U32.AND P0, PT, R2, 0x4, PT ;  /* 0x000000040200780c */ /* 0x000fe40003f06070 */
[----:B------:R-:W-:-:S04]  /*0540*/  LOP3.LUT R8, R0, 0x3, RZ, 0xc0, !PT ;  /* 0x0000000300087812 */ /* 0x000fc800078ec0ff */
[----:B------:R-:W-:-:S07]  /*0550*/  ISETP.NE.AND P1, PT, R8, RZ, PT ;  /* 0x000000ff0800720c */ /* 0x000fce0003f25270 */
[----:B------:R-:W-:Y:S06]  /*0560*/  @!P0 BRA `(.L_x_3) ;  /* 0x0000000000648947 */ /* 0x000fec0003800000 */
[----:B------:R-:W0:Y:S01]  /*0570*/  LDC.64 R6, c[0x0][0x388] ;  /* 0x0000e200ff067b82 */ /* 0x000e220000000a00 */
[----:B------:R-:W-:Y:S01]  /*0580*/  IMAD R15, R4, R0, R5 ;  /* 0x00000000040f7224 */ /* 0x000fe200078e0205 */
[----:B------:R-:W-:-:S04]  /*0590*/  IADD3 R13, PT, PT, R9, R4, RZ ;  /* 0x00000004090d7210 */ /* 0x000fc80007ffe0ff */
[-C--:B------:R-:W-:Y:S02]  /*05a0*/  IADD3 R17, PT, PT, R15, R0.reuse, RZ ;  /* 0x000000000f117210 */ /* 0x080fe40007ffe0ff */
[----:B------:R-:W2:Y:S02]  /*05b0*/  LDC.64 R10, c[0x0][0x380] ;  /* 0x0000e000ff0a7b82 */ /* 0x000ea40000000a00 */
[----:B------:R-:W-:-:S04]  /*05c0*/  IADD3 R21, PT, PT, R17, R0, RZ ;  /* 0x0000000011157210 */ /* 0x000fc80007ffe0ff */
[----:B------:R-:W-:Y:S01]  /*05d0*/  IADD3 R23, PT, PT, R21, R0, RZ ;  /* 0x0000000015177210 */ /* 0x000fe20007ffe0ff */
[----:B0-----:R-:W-:-:S04]  /*05e0*/  IMAD.WIDE.U32 R14, R15, 0x4, R6 ;  /* 0x000000040f0e7825 */ /* 0x001fc800078e0006 */
[----:B------:R-:W-:Y:S02]  /*05f0*/  IMAD.WIDE.U32 R16, R17, 0x4, R6 ;  /* 0x0000000411107825 */ /* 0x000fe400078e0006 */
[----:B-1----:R-:W3:Y:S02]  /*0600*/  LDG.E R14, desc[UR6][R14.64] ;  /* 0x000000060e0e7981 */ /* 0x002ee4000c1e1900 */
[----:B--2---:R-:W-:Y:S02]  /*0610*/  IMAD.WIDE R10, R13, 0x4, R10 ;  /* 0x000000040d0a7825 */ /* 0x004fe400078e020a */
[----:B------:R-:W2:Y:S02]  /*0620*/  LDG.E R16, desc[UR6][R16.64] ;  /* 0x0000000610107981 */ /* 0x000ea4000c1e1900 */
[--C-:B------:R-:W-:Y:S02]  /*0630*/  IMAD.WIDE.U32 R12, R21, 0x4, R6.reuse ;  /* 0x00000004150c7825 */ /* 0x100fe400078e0006 */
[----:B------:R-:W3:Y:S02]  /*0640*/  LDG.E R19, desc[UR6][R10.64] ;  /* 0x000000060a137981 */ /* 0x000ee4000c1e1900 */
[----:B------:R-:W-:-:S02]  /*0650*/  IMAD.WIDE.U32 R6, R23, 0x4, R6 ;  /* 0x0000000417067825 */ /* 0x000fc400078e0006 */
[----:B------:R-:W2:Y:S04]  /*0660*/  LDG.E R21, desc[UR6][R10.64+0x4] ;  /* 0x000004060a157981 */ /* 0x000ea8000c1e1900 */
[----:B------:R-:W4:Y:S04]  /*0670*/  LDG.E R12, desc[UR6][R12.64] ;  /* 0x000000060c0c7981 */ /* 0x000f28000c1e1900 */
[----:B------:R-:W4:Y:S04]  /*0680*/  LDG.E R23, desc[UR6][R10.64+0x8] ;  /* 0x000008060a177981 */ /* 0x000f28000c1e1900 */
[----:B------:R-:W5:Y:S04]  /*0690*/  LDG.E R25, desc[UR6][R10.64+0xc] ;  /* 0x00000c060a197981 */ /* 0x000f68000c1e1900 */
[----:B------:R-:W5:Y:S01]  /*06a0*/  LDG.E R6, desc[UR6][R6.64] ;  /* 0x0000000606067981 */ /* 0x000f62000c1e1900 */
[----:B------:R-:W-:Y:S01]  /*06b0*/  IADD3 R4, PT, PT, R4, 0x4, RZ ;  /* 0x0000000404047810 */ /* 0x000fe20007ffe0ff */
[----:B---3--:R-:W-:-:S04]  /*06c0*/  IMAD R14, R19, R14, R20 ;  /* 0x0000000e130e7224 */ /* 0x008fc800078e0214 */
[----:B--2---:R-:W-:-:S04]  /*06d0*/  IMAD R14, R21, R16, R14 ;  /* 0x00000010150e7224 */ /* 0x004fc800078e020e */
[----:B----4-:R-:W-:-:S04]  /*06e0*/  IMAD R14, R23, R12, R14 ;  /* 0x0000000c170e7224 */ /* 0x010fc800078e020e */
[----:B-----5:R-:W-:-:S07]  /*06f0*/  IMAD R20, R25, R6, R14 ;  /* 0x0000000619147224 */ /* 0x020fce00078e020e */
.L_x_3:
[----:B------:R-:W-:Y:S05]  /*0700*/  @!P1 BRA `(.L_x_2) ;  /* 0x00000000006c9947 */ /* 0x000fea0003800000 */
[----:B------:R-:W0:Y:S01]  /*0710*/  LDC.64 R16, c[0x0][0x388] ;  /* 0x0000e200ff107b82 */ /* 0x000e220000000a00 */
[----:B------:R-:W-:Y:S02]  /*0720*/  ISETP.NE.AND P0, PT, R8, 0x1, PT ;  /* 0x000000010800780c */ /* 0x000fe40003f05270 */
[----:B------:R-:W-:-:S04]  /*0730*/  LOP3.LUT R2, R0, 0x1, RZ, 0xc0, !PT ;  /* 0x0000000100027812 */ /* 0x000fc800078ec0ff */
[----:B------:R-:W-:Y:S01]  /*0740*/  ISETP.NE.U32.AND P1, PT, R2, 0x1, PT ;  /* 0x000000010200780c */ /* 0x000fe20003f25070 */
[----:B------:R-:W2:Y:S06]  /*0750*/  LDC.64 R6, c[0x0][0x380] ;  /* 0x0000e000ff067b82 */ /* 0x000eac0000000a00 */
[C---:B------:R-:W-:Y:S01]  /*0760*/  @P0 IMAD R15, R4.reuse, R0, R5 ;  /* 0x00000000040f0224 */ /* 0x040fe200078e0205 */
[----:B------:R-:W-:Y:S01]  /*0770*/  @P0 IADD3 R19, PT, PT, R9, R4, RZ ;  /* 0x0000000409130210 */ /* 0x000fe20007ffe0ff */
[----:B------:R-:W3:Y:S01]  /*0780*/  LDC.64 R12, c[0x0][0x380] ;  /* 0x0000e000ff0c7b82 */ /* 0x000ee20000000a00 */
[----:B------:R-:W-:-:S02]  /*0790*/  @P0 IADD3 R4, PT, PT, R4, 0x2, RZ ;  /* 0x0000000204040810 */ /* 0x000fc40007ffe0ff */
[----:B------:R-:W-:Y:S02]  /*07a0*/  @P0 IADD3 R21, PT, PT, R15, R0, RZ ;  /* 0x000000000f150210 */ /* 0x000fe40007ffe0ff */
[----:B------:R-:W-:-:S03]  /*07b0*/  @!P1 IADD3 R9, PT, PT, R9, R4, RZ ;  /* 0x0000000409099210 */ /* 0x000fc60007ffe0ff */
[----:B------:R-:W4:Y:S01]  /*07c0*/  LDC.64 R10, c[0x0][0x388] ;  /* 0x0000e200ff0a7b82 */ /* 0x000f220000000a00 */
[----:B0-----:R-:W-:-:S04]  /*07d0*/  @P0 IMAD.WIDE.U32 R14, R15, 0x4, R16 ;  /* 0x000000040f0e0825 */ /* 0x001fc800078e0010 */
[----:B------:R-:W-:Y:S02]  /*07e0*/  @P0 IMAD.WIDE.U32 R16, R21, 0x4, R16 ;  /* 0x0000000415100825 */ /* 0x000fe400078e0010 */
[----:B-1----:R-:W5:Y:S02]  /*07f0*/  @P0 LDG.E R14, desc[UR6][R14.64] ;  /* 0x000000060e0e0981 */ /* 0x002f64000c1e1900 */
[----:B--2---:R-:W-:Y:S02]  /*0800*/  @P0 IMAD.WIDE R6, R19, 0x4, R6 ;  /* 0x0000000413060825 */ /* 0x004fe400078e0206 */
[----:B------:R-:W2:Y:S02]  /*0810*/  @P0 LDG.E R16, desc[UR6][R16.64] ;  /* 0x0000000610100981 */ /* 0x000ea4000c1e1900 */
[----:B------:R-:W-:Y:S02]  /*0820*/  @!P1 IMAD R19, R4, R0, R5 ;  /* 0x0000000004139224 */ /* 0x000fe400078e0205 */
[----:B------:R-:W5:Y:S01]  /*0830*/  @P0 LDG.E R21, desc[UR6][R6.64] ;  /* 0x0000000606150981 */ /* 0x000f62000c1e1900 */
[----:B---3--:R-:W-:-:S03]  /*0840*/  @!P1 IMAD.WIDE R12, R9, 0x4, R12 ;  /* 0x00000004090c9825 */ /* 0x008fc600078e020c */
[----:B------:R-:W2:Y:S04]  /*0850*/  @P0 LDG.E R2, desc[UR6][R6.64+0x4] ;  /* 0x0000040606020981 */ /* 0x000ea8000c1e1900 */
[----:B------:R-:W3:Y:S01]  /*0860*/  @!P1 LDG.E R13, desc[UR6][R12.64] ;  /* 0x000000060c0d9981 */ /* 0x000ee2000c1e1900 */
[----:B----4-:R-:W-:-:S06]  /*0870*/  @!P1 IMAD.WIDE.U32 R10, R19, 0x4, R10 ;  /* 0x00000004130a9825 */ /* 0x010fcc00078e000a */
[----:B------:R-:W3:Y:S01]  /*0880*/  @!P1 LDG.E R10, desc[UR6][R10.64] ;  /* 0x000000060a0a9981 */ /* 0x000ee2000c1e1900 */
[----:B-----5:R-:W-:-:S04]  /*0890*/  @P0 IMAD R21, R21, R14, R20 ;  /* 0x0000000e15150224 */ /* 0x020fc800078e0214 */
[----:B--2---:R-:W-:-:S04]  /*08a0*/  @P0 IMAD R20, R2, R16, R21 ;  /* 0x0000001002140224 */ /* 0x004fc800078e0215 */
[----:B---3--:R-:W-:-:S07]  /*08b0*/  @!P1 IMAD R20, R13, R10, R20 ;  /* 0x0000000a0d149224 */ /* 0x008fce00078e0214 */
.L_x_2:
[----:B------:R-:W0:Y:S01]  /*08c0*/  LDC.64 R6, c[0x0][0x390] ;  /* 0x0000e400ff067b82 */ /* 0x000e220000000a00 */
[----:B------:R-:W-:-:S04]  /*08d0*/  IMAD R3, R3, R0, R5 ;  /* 0x0000000003037224 */ /* 0x000fc800078e0205 */
[----:B0-----:R-:W-:-:S05]  /*08e0*/  IMAD.WIDE R2, R3, 0x4, R6 ;  /* 0x0000000403027825 */ /* 0x001fca00078e0206 */
[----:B-1----:R-:W-:Y:S01]  /*08f0*/  STG.E desc[UR6][R2.64], R20 ;  /* 0x0000001402007986 */ /* 0x002fe2000c101906 */
[----:B------:R-:W-:Y:S05]  /*0900*/  EXIT ;  /* 0x000000000000794d */ /* 0x000fea0003800000 */
.L_x_4:
[----:B------:R-:W-:-:S00]  /*0910*/  BRA `(.L_x_4) ;  /* 0xfffffffc00fc7947 */ /* 0x000fc0000383ffff */
[----:B------:R-:W-:-:S00]  /*0920*/  NOP ;  /* 0x0000000000007918 */ /* 0x000fc00000000000 */
        /* <DEDUP_REMOVED lines=13> */
.L_x_5:


//--------------------- .nv.shared.reserved.0     --------------------------
	.section	.nv.shared.reserved.0,"aw",@nobits
	.weak		__nv_reservedSMEM_offset_0_alias
	.size		__nv_reservedSMEM_offset_0_alias, 0, 64
	.other		__nv_reservedSMEM_offset_0_alias,@"STO_CUDA_RESERVED_SHARED STV_DEFAULT"
__nv_reservedSMEM_offset_0_alias:
	.zero		0
	.zero		64


//--------------------- .nv.constant0._Z14matrixMultiplyPiS_S_ii --------------------------
	.section	.nv.constant0._Z14matrixMultiplyPiS_S_ii,"a",@progbits
	.sectionflags	@""
	.align	4
.nv.constant0._Z14matrixMultiplyPiS_S_ii:
	.zero		928


//--------------------- SYMBOLS --------------------------

	.type		.nv.reservedSmem.offset0,@object
	.size		.nv.reservedSmem.offset0,0x4
